	.headerflags	@"EF_CUDA_TEXMODE_UNIFIED EF_CUDA_64BIT_ADDRESS EF_CUDA_ACCELERATORS EF_CUDA_SM90 EF_CUDA_VIRTUAL_SM(EF_CUDA_SM90)"
	.elftype	@"ET_EXEC"


//--------------------- .nv.info                  --------------------------
	.section	.nv.info,"",@"SHT_CUDA_INFO"
	.align	4


	//----- nvinfo : EIATTR_REGCOUNT
	.align		4
        /*0000*/ 	.byte	0x04, 0x2f
        /*0002*/ 	.short	(.L_3 - .L_2)
	.align		4
.L_2:
        /*0004*/ 	.word	index@(triton_poi_fused__native_batch_norm_legit_no_training_17)
        /*0008*/ 	.word	0x00000010


	//----- nvinfo : EIATTR_MIN_STACK_SIZE
	.align		4
.L_3:
        /*000c*/ 	.byte	0x04, 0x12
        /*000e*/ 	.short	(.L_5 - .L_4)
	.align		4
.L_4:
        /*0010*/ 	.word	index@(triton_poi_fused__native_batch_norm_legit_no_training_17)
        /*0014*/ 	.word	0x00000000


	//----- nvinfo : EIATTR_FRAME_SIZE
	.align		4
.L_5:
        /*0018*/ 	.byte	0x04, 0x11
        /*001a*/ 	.short	(.L_7 - .L_6)
	.align		4
.L_6:
        /*001c*/ 	.word	index@(triton_poi_fused__native_batch_norm_legit_no_training_17)
        /*0020*/ 	.word	0x00000000


	//----- nvinfo : EIATTR_MIN_STACK_SIZE
	.align		4
.L_7:
        /*0024*/ 	.byte	0x04, 0x12
        /*0026*/ 	.short	(.L_9 - .L_8)
	.align		4
.L_8:
        /*0028*/ 	.word	index@(triton_poi_fused__native_batch_norm_legit_no_training_17)
        /*002c*/ 	.word	0x00000000
.L_9:


//--------------------- .nv.info.triton_poi_fused__native_batch_norm_legit_no_training_17 --------------------------
	.section	.nv.info.triton_poi_fused__native_batch_norm_legit_no_training_17,"",@"SHT_CUDA_INFO"
	.sectionflags	@""
	.align	4


	//----- nvinfo : EIATTR_CUDA_API_VERSION
	.align		4
        /*0000*/ 	.byte	0x04, 0x37
        /*0002*/ 	.short	(.L_11 - .L_10)
.L_10:
        /*0004*/ 	.word	0x0000007c


	//----- nvinfo : EIATTR_KPARAM_INFO
	.align		4
.L_11:
        /*0008*/ 	.byte	0x04, 0x17
        /*000a*/ 	.short	(.L_13 - .L_12)
.L_12:
        /*000c*/ 	.word	0x00000000
        /*0010*/ 	.short	0x0006
        /*0012*/ 	.short	0x0030
        /*0014*/ 	.byte	0x00, 0xf0, 0x11, 0x00


	//----- nvinfo : EIATTR_KPARAM_INFO
	.align		4
.L_13:
        /*0018*/ 	.byte	0x04, 0x17
        /*001a*/ 	.short	(.L_15 - .L_14)
.L_14:
        /*001c*/ 	.word	0x00000000
        /*0020*/ 	.short	0x0005
        /*0022*/ 	.short	0x0028
        /*0024*/ 	.byte	0x00, 0xf4, 0x21, 0x00


	//----- nvinfo : EIATTR_KPARAM_INFO
	.align		4
.L_15:
        /*0028*/ 	.byte	0x04, 0x17
        /*002a*/ 	.short	(.L_17 - .L_16)
.L_16:
        /*002c*/ 	.word	0x00000000
        /*0030*/ 	.short	0x0004
        /*0032*/ 	.short	0x0020
        /*0034*/ 	.byte	0x00, 0xf4, 0x21, 0x00


	//----- nvinfo : EIATTR_KPARAM_INFO
	.align		4
.L_17:
        /*0038*/ 	.byte	0x04, 0x17
        /*003a*/ 	.short	(.L_19 - .L_18)
.L_18:
        /*003c*/ 	.word	0x00000000
        /*0040*/ 	.short	0x0003
        /*0042*/ 	.short	0x0018
        /*0044*/ 	.byte	0x00, 0xf4, 0x21, 0x00


	//----- nvinfo : EIATTR_KPARAM_INFO
	.align		4
.L_19:
        /*0048*/ 	.byte	0x04, 0x17
        /*004a*/ 	.short	(.L_21 - .L_20)
.L_20:
        /*004c*/ 	.word	0x00000000
        /*0050*/ 	.short	0x0002
        /*0052*/ 	.short	0x0010
        /*0054*/ 	.byte	0x00, 0xf4, 0x21, 0x00


	//----- nvinfo : EIATTR_KPARAM_INFO
	.align		4
.L_21:
        /*0058*/ 	.byte	0x04, 0x17
        /*005a*/ 	.short	(.L_23 - .L_22)
.L_22:
        /*005c*/ 	.word	0x00000000
        /*0060*/ 	.short	0x0001
        /*0062*/ 	.short	0x0008
        /*0064*/ 	.byte	0x00, 0xf4, 0x21, 0x00


	//----- nvinfo : EIATTR_KPARAM_INFO
	.align		4
.L_23:
        /*0068*/ 	.byte	0x04, 0x17
        /*006a*/ 	.short	(.L_25 - .L_24)
.L_24:
        /*006c*/ 	.word	0x00000000
        /*0070*/ 	.short	0x0000
        /*0072*/ 	.short	0x0000
        /*0074*/ 	.byte	0x00, 0xf4, 0x21, 0x00


	//----- nvinfo : EIATTR_SPARSE_MMA_MASK
	.align		4
.L_25:
        /*0078*/ 	.byte	0x03, 0x50
        /*007a*/ 	.short	0x0000


	//----- nvinfo : EIATTR_MAXREG_COUNT
	.align		4
        /*007c*/ 	.byte	0x03, 0x1b
        /*007e*/ 	.short	0x00ff


	//----- nvinfo : EIATTR_EXIT_INSTR_OFFSETS
	.align		4
        /*0080*/ 	.byte	0x04, 0x1c
        /*0082*/ 	.short	(.L_27 - .L_26)


	//   ....[0]....
.L_26:
        /*0084*/ 	.word	0x000002b0


	//----- nvinfo : EIATTR_REQNTID
	.align		4
.L_27:
        /*0088*/ 	.byte	0x04, 0x10
        /*008a*/ 	.short	(.L_29 - .L_28)
.L_28:
        /*008c*/ 	.word	0x00000080
        /*0090*/ 	.word	0x00000001
        /*0094*/ 	.word	0x00000001


	//----- nvinfo : EIATTR_CBANK_PARAM_SIZE
	.align		4
.L_29:
        /*0098*/ 	.byte	0x03, 0x19
        /*009a*/ 	.short	0x0034


	//----- nvinfo : EIATTR_PARAM_CBANK
	.align		4
        /*009c*/ 	.byte	0x04, 0x0a
        /*009e*/ 	.short	(.L_31 - .L_30)
	.align		4
.L_30:
        /*00a0*/ 	.word	index@(.nv.constant0.triton_poi_fused__native_batch_norm_legit_no_training_17)
        /*00a4*/ 	.short	0x0210
        /*00a6*/ 	.short	0x0034


	//----- nvinfo : EIATTR_SW_WAR
	.align		4
.L_31:
        /*00a8*/ 	.byte	0x04, 0x36
        /*00aa*/ 	.short	(.L_33 - .L_32)
.L_32:
        /*00ac*/ 	.word	0x00000008
.L_33:


//--------------------- .nv.callgraph             --------------------------
	.section	.nv.callgraph,"",@"SHT_CUDA_CALLGRAPH"
	.align	4
	.sectionentsize	8
	.align		4
        /*0000*/ 	.word	0x00000000
	.align		4
        /*0004*/ 	.word	0xffffffff
	.align		4
        /*0008*/ 	.word	0x00000000
	.align		4
        /*000c*/ 	.word	0xfffffffe
	.align		4
        /*0010*/ 	.word	0x00000000
	.align		4
        /*0014*/ 	.word	0xfffffffd
	.align		4
        /*0018*/ 	.word	0x00000000
	.align		4
        /*001c*/ 	.word	0xfffffffc


//--------------------- .nv.constant4             --------------------------
	.section	.nv.constant4,"a",@progbits
	.align	8
	.align		8
.nv.constant4:
        /*0000*/ 	.dword	_$_str
	.align		8
        /*0008*/ 	.dword	_$_str_$_2


//--------------------- .text.triton_poi_fused__native_batch_norm_legit_no_training_17 --------------------------
	.section	.text.triton_poi_fused__native_batch_norm_legit_no_training_17,"ax",@progbits
	.align	128
        .global         triton_poi_fused__native_batch_norm_legit_no_training_17
        .type           triton_poi_fused__native_batch_norm_legit_no_training_17,@function
        .size           triton_poi_fused__native_batch_norm_legit_no_training_17,(.L_x_1 - triton_poi_fused__native_batch_norm_legit_no_training_17)
        .other          triton_poi_fused__native_batch_norm_legit_no_training_17,@"STO_CUDA_ENTRY STV_DEFAULT"
triton_poi_fused__native_batch_norm_legit_no_training_17:
.text.triton_poi_fused__native_batch_norm_legit_no_training_17:
[----:B------:R-:W-:Y:S01]  /*0000*/  LDC R1, c[0x0][0x28] ;  /* 0x00000a00ff017b82 */ /* 0x000fe20000000800 */
[----:B------:R-:W1:Y:S07]  /*0010*/  S2R R0, SR_TID.X ;  /* 0x0000000000007919 */ /* 0x000e6e0000002100 */
[----:B------:R-:W2:Y:S01]  /*0020*/  LDC.64 R6, c[0x0][0x220] ;  /* 0x00008800ff067b82 */ /* 0x000ea20000000a00 */
[----:B------:R-:W-:Y:S01]  /*0030*/  ULDC.64 UR4, c[0x0][0x208] ;  /* 0x0000820000047ab9 */ /* 0x000fe20000000a00 */
[----:B------:R-:W3:Y:S06]  /*0040*/  S2R R3, SR_CTAID.X ;  /* 0x0000000000037919 */ /* 0x000eec0000002500 */
[----:B------:R-:W4:Y:S08]  /*0050*/  LDC.64 R4, c[0x0][0x218] ;  /* 0x00008600ff047b82 */ /* 0x000f300000000a00 */
[----:B------:R-:W5:Y:S08]  /*0060*/  LDC.64 R8, c[0x0][0x228] ;  /* 0x00008a00ff087b82 */ /* 0x000f700000000a00 */
[----:B------:R-:W5:Y:S01]  /*0070*/  LDC.64 R10, c[0x0][0x230] ;  /* 0x00008c00ff0a7b82 */ /* 0x000f620000000a00 */
[----:B-1----:R-:W-:-:S02]  /*0080*/  LOP3.LUT R0, R0, 0x7f, RZ, 0xc0, !PT ;  /* 0x0000007f00007812 */ /* 0x002fc400078ec0ff */
[----:B---3--:R-:W-:Y:S02]  /*0090*/  SHF.R.S32.HI R2, RZ, 0x18, R3 ;  /* 0x00000018ff027819 */ /* 0x008fe40000011403 */
[----:B------:R-:W-:Y:S02]  /*00a0*/  LEA R0, R3, R0, 0x7 ;  /* 0x0000000003007211 */ /* 0x000fe400078e38ff */
[----:B------:R-:W-:-:S04]  /*00b0*/  SGXT R3, R2, 0x1 ;  /* 0x000000010203781a */ /* 0x000fc80000000200 */
[----:B------:R-:W-:-:S04]  /*00c0*/  LEA.HI R3, R3, R0, RZ, 0x6 ;  /* 0x0000000003037211 */ /* 0x000fc800078f30ff */
[----:B------:R-:W-:-:S04]  /*00d0*/  LOP3.LUT R3, R3, 0xffffffc0, RZ, 0xc0, !PT ;  /* 0xffffffc003037812 */ /* 0x000fc800078ec0ff */
[----:B------:R-:W-:Y:S02]  /*00e0*/  IADD3 R13, R0, -R3, RZ ;  /* 0x80000003000d7210 */ /* 0x000fe40007ffe0ff */
[----:B------:R-:W1:Y:S03]  /*00f0*/  LDC.64 R2, c[0x0][0x210] ;  /* 0x00008400ff027b82 */ /* 0x000e660000000a00 */
[----:B--2---:R-:W-:-:S06]  /*0100*/  IMAD.WIDE R6, R13, 0x4, R6 ;  /* 0x000000040d067825 */ /* 0x004fcc00078e0206 */
[----:B------:R-:W2:Y:S01]  /*0110*/  LDG.E.EL R6, desc[UR4][R6.64] ;  /* 0x0000000406067981 */ /* 0x000ea2000c2e1900 */
[----:B----4-:R-:W-:-:S04]  /*0120*/  IMAD.WIDE R4, R13, 0x4, R4 ;  /* 0x000000040d047825 */ /* 0x010fc800078e0204 */
[C---:B-----5:R-:W-:Y:S02]  /*0130*/  IMAD.WIDE R8, R13.reuse, 0x4, R8 ;  /* 0x000000040d087825 */ /* 0x060fe400078e0208 */
[----:B------:R3:W4:Y:S02]  /*0140*/  LDG.E.EL R5, desc[UR4][R4.64] ;  /* 0x0000000404057981 */ /* 0x000724000c2e1900 */
[----:B0-----:R-:W-:Y:S02]  /*0150*/  IMAD.WIDE R10, R13, 0x4, R10 ;  /* 0x000000040d0a7825 */ /* 0x001fe400078e020a */
[----:B------:R-:W5:Y:S02]  /*0160*/  LDG.E.EL R8, desc[UR4][R8.64] ;  /* 0x0000000408087981 */ /* 0x000f64000c2e1900 */
[C---:B-1----:R-:W-:Y:S02]  /*0170*/  IMAD.WIDE R2, R0.reuse, 0x4, R2 ;  /* 0x0000000400027825 */ /* 0x042fe400078e0202 */
[----:B------:R-:W5:Y:S04]  /*0180*/  LDG.E.EL R11, desc[UR4][R10.64] ;  /* 0x000000040a0b7981 */ /* 0x000f68000c2e1900 */
[----:B------:R0:W4:Y:S01]  /*0190*/  LDG.E R12, desc[UR4][R2.64] ;  /* 0x00000004020c7981 */ /* 0x000122000c1e1900 */
[----:B---3--:R-:W-:Y:S01]  /*01a0*/  HFMA2.MMA R4, -RZ, RZ, 1.625, 0 ;  /* 0x3e800000ff047435 */ /* 0x008fe200000001ff */
[----:B0-----:R-:W0:Y:S02]  /*01b0*/  LDC.64 R2, c[0x0][0x238] ;  /* 0x00008e00ff027b82 */ /* 0x001e240000000a00 */
[----:B0-----:R-:W-:-:S04]  /*01c0*/  IMAD.WIDE R2, R0, 0x4, R2 ;  /* 0x0000000400027825 */ /* 0x001fc800078e0202 */
[----:B--2---:R-:W-:-:S04]  /*01d0*/  FADD R6, R6, 9.9999997473787516356e-06 ;  /* 0x3727c5ac06067421 */ /* 0x004fc80000000000 */
[----:B------:R-:W0:Y:S02]  /*01e0*/  MUFU.SQRT R7, R6 ;  /* 0x0000000600077308 */ /* 0x000e240000002000 */
[C---:B0-----:R-:W-:Y:S02]  /*01f0*/  FSETP.GT.AND P0, PT, R7.reuse, 8.50705917302346158658e+37, PT ;  /* 0x7e8000000700780b */ /* 0x041fe40003f04000 */
[----:B------:R-:W-:-:S11]  /*0200*/  FSETP.GEU.AND P1, PT, R7, 1.175494350822287508e-38, PT ;  /* 0x008000000700780b */ /* 0x000fd60003f2e000 */
[----:B------:R-:W-:-:S04]  /*0210*/  @P0 FMUL R7, R7, 0.25 ;  /* 0x3e80000007070820 */ /* 0x000fc80000400000 */
[----:B------:R-:W-:-:S06]  /*0220*/  @!P1 FMUL R7, R7, 16777216 ;  /* 0x4b80000007079820 */ /* 0x000fcc0000400000 */
[----:B------:R-:W0:Y:S01]  /*0230*/  MUFU.RCP R7, R7 ;  /* 0x0000000700077308 */ /* 0x000e220000001000 */
[----:B------:R-:W-:Y:S01]  /*0240*/  FSEL R4, R4, 1, P0 ;  /* 0x3f80000004047808 */ /* 0x000fe20000000000 */
[----:B----4-:R-:W-:-:S04]  /*0250*/  FADD R5, R12, -R5 ;  /* 0x800000050c057221 */ /* 0x010fc80000000000 */
[----:B------:R-:W-:-:S04]  /*0260*/  @!P1 FMUL R4, R4, 16777216 ;  /* 0x4b80000004049820 */ /* 0x000fc80000400000 */
[----:B0-----:R-:W-:-:S04]  /*0270*/  FMUL R4, R7, R4 ;  /* 0x0000000407047220 */ /* 0x001fc80000400000 */
[----:B------:R-:W-:-:S04]  /*0280*/  FMUL R4, R5, R4 ;  /* 0x0000000405047220 */ /* 0x000fc80000400000 */
[----:B-----5:R-:W-:-:S05]  /*0290*/  FFMA R11, R8, R4, R11 ;  /* 0x00000004080b7223 */ /* 0x020fca000000000b */
[----:B------:R-:W-:Y:S01]  /*02a0*/  STG.E desc[UR4][R2.64], R11 ;  /* 0x0000000b02007986 */ /* 0x000fe2000c101904 */
[----:B------:R-:W-:Y:S05]  /*02b0*/  EXIT ;  /* 0x000000000000794d */ /* 0x000fea0003800000 */
.L_x_0:
[----:B------:R-:W-:-:S00]  /*02c0*/  BRA `(.L_x_0) ;  /* 0xfffffffc00fc7947 */ /* 0x000fc0000383ffff */
[----:B------:R-:W-:-:S00]  /*02d0*/  NOP ;  /* 0x0000000000007918 */ /* 0x000fc00000000000 */
        /* <DEDUP_REMOVED lines=10> */
.L_x_1:


//--------------------- .nv.global.init           --------------------------
	.section	.nv.global.init,"aw",@progbits
.nv.global.init:
	.type		_$_str,@object
	.size		_$_str,(_$_str_$_2 - _$_str)
_$_str:
        /*0000*/ 	.byte	0x5f, 0x5f, 0x43, 0x55, 0x44, 0x41, 0x5f, 0x46, 0x54, 0x5a, 0x00
	.type		_$_str_$_2,@object
	.size		_$_str_$_2,(.L_1 - _$_str_$_2)
_$_str_$_2:
        /*000b*/ 	.byte	0x5f, 0x5f, 0x43, 0x55, 0x44, 0x41, 0x5f, 0x50, 0x52, 0x45, 0x43, 0x5f, 0x53, 0x51, 0x52, 0x54
        /*001b*/ 	.byte	0x00
.L_1:


//--------------------- .nv.constant0.triton_poi_fused__native_batch_norm_legit_no_training_17 --------------------------
	.section	.nv.constant0.triton_poi_fused__native_batch_norm_legit_no_training_17,"a",@progbits
	.sectionflags	@""
	.align	4
.nv.constant0.triton_poi_fused__native_batch_norm_legit_no_training_17:
	.zero		580
